	.headerflags	@"EF_CUDA_TEXMODE_UNIFIED EF_CUDA_64BIT_ADDRESS EF_CUDA_ACCELERATORS EF_CUDA_SM90 EF_CUDA_VIRTUAL_SM(EF_CUDA_SM90)"
	.elftype	@"ET_EXEC"


//--------------------- .nv.info                  --------------------------
	.section	.nv.info,"",@"SHT_CUDA_INFO"
	.align	4


	//----- nvinfo : EIATTR_REGCOUNT
	.align		4
        /*0000*/ 	.byte	0x04, 0x2f
        /*0002*/ 	.short	(.L_1 - .L_0)
	.align		4
.L_0:
        /*0004*/ 	.word	index@(triton_poi_fused__to_copy_37)
        /*0008*/ 	.word	0x00000008


	//----- nvinfo : EIATTR_MIN_STACK_SIZE
	.align		4
.L_1:
        /*000c*/ 	.byte	0x04, 0x12
        /*000e*/ 	.short	(.L_3 - .L_2)
	.align		4
.L_2:
        /*0010*/ 	.word	index@(triton_poi_fused__to_copy_37)
        /*0014*/ 	.word	0x00000000


	//----- nvinfo : EIATTR_FRAME_SIZE
	.align		4
.L_3:
        /*0018*/ 	.byte	0x04, 0x11
        /*001a*/ 	.short	(.L_5 - .L_4)
	.align		4
.L_4:
        /*001c*/ 	.word	index@(triton_poi_fused__to_copy_37)
        /*0020*/ 	.word	0x00000000


	//----- nvinfo : EIATTR_MIN_STACK_SIZE
	.align		4
.L_5:
        /*0024*/ 	.byte	0x04, 0x12
        /*0026*/ 	.short	(.L_7 - .L_6)
	.align		4
.L_6:
        /*0028*/ 	.word	index@(triton_poi_fused__to_copy_37)
        /*002c*/ 	.word	0x00000000
.L_7:


//--------------------- .nv.info.triton_poi_fused__to_copy_37 --------------------------
	.section	.nv.info.triton_poi_fused__to_copy_37,"",@"SHT_CUDA_INFO"
	.sectionflags	@""
	.align	4


	//----- nvinfo : EIATTR_CUDA_API_VERSION
	.align		4
        /*0000*/ 	.byte	0x04, 0x37
        /*0002*/ 	.short	(.L_9 - .L_8)
.L_8:
        /*0004*/ 	.word	0x0000007c


	//----- nvinfo : EIATTR_KPARAM_INFO
	.align		4
.L_9:
        /*0008*/ 	.byte	0x04, 0x17
        /*000a*/ 	.short	(.L_11 - .L_10)
.L_10:
        /*000c*/ 	.word	0x00000000
        /*0010*/ 	.short	0x0001
        /*0012*/ 	.short	0x0008
        /*0014*/ 	.byte	0x00, 0xf0, 0x11, 0x00


	//----- nvinfo : EIATTR_KPARAM_INFO
	.align		4
.L_11:
        /*0018*/ 	.byte	0x04, 0x17
        /*001a*/ 	.short	(.L_13 - .L_12)
.L_12:
        /*001c*/ 	.word	0x00000000
        /*0020*/ 	.short	0x0000
        /*0022*/ 	.short	0x0000
        /*0024*/ 	.byte	0x00, 0xf4, 0x21, 0x00


	//----- nvinfo : EIATTR_SPARSE_MMA_MASK
	.align		4
.L_13:
        /*0028*/ 	.byte	0x03, 0x50
        /*002a*/ 	.short	0x0000


	//----- nvinfo : EIATTR_MAXREG_COUNT
	.align		4
        /*002c*/ 	.byte	0x03, 0x1b
        /*002e*/ 	.short	0x00ff


	//----- nvinfo : EIATTR_EXIT_INSTR_OFFSETS
	.align		4
        /*0030*/ 	.byte	0x04, 0x1c
        /*0032*/ 	.short	(.L_15 - .L_14)


	//   ....[0]....
.L_14:
        /*0034*/ 	.word	0x000000d0


	//   ....[1]....
        /*0038*/ 	.word	0x00000100


	//----- nvinfo : EIATTR_REQNTID
	.align		4
.L_15:
        /*003c*/ 	.byte	0x04, 0x10
        /*003e*/ 	.short	(.L_17 - .L_16)
.L_16:
        /*0040*/ 	.word	0x00000020
        /*0044*/ 	.word	0x00000001
        /*0048*/ 	.word	0x00000001


	//----- nvinfo : EIATTR_CBANK_PARAM_SIZE
	.align		4
.L_17:
        /*004c*/ 	.byte	0x03, 0x19
        /*004e*/ 	.short	0x000c


	//----- nvinfo : EIATTR_PARAM_CBANK
	.align		4
        /*0050*/ 	.byte	0x04, 0x0a
        /*0052*/ 	.short	(.L_19 - .L_18)
	.align		4
.L_18:
        /*0054*/ 	.word	index@(.nv.constant0.triton_poi_fused__to_copy_37)
        /*0058*/ 	.short	0x0210
        /*005a*/ 	.short	0x000c


	//----- nvinfo : EIATTR_SW_WAR
	.align		4
.L_19:
        /*005c*/ 	.byte	0x04, 0x36
        /*005e*/ 	.short	(.L_21 - .L_20)
.L_20:
        /*0060*/ 	.word	0x00000008
.L_21:


//--------------------- .nv.callgraph             --------------------------
	.section	.nv.callgraph,"",@"SHT_CUDA_CALLGRAPH"
	.align	4
	.sectionentsize	8
	.align		4
        /*0000*/ 	.word	0x00000000
	.align		4
        /*0004*/ 	.word	0xffffffff
	.align		4
        /*0008*/ 	.word	0x00000000
	.align		4
        /*000c*/ 	.word	0xfffffffe
	.align		4
        /*0010*/ 	.word	0x00000000
	.align		4
        /*0014*/ 	.word	0xfffffffd
	.align		4
        /*0018*/ 	.word	0x00000000
	.align		4
        /*001c*/ 	.word	0xfffffffc


//--------------------- .text.triton_poi_fused__to_copy_37 --------------------------
	.section	.text.triton_poi_fused__to_copy_37,"ax",@progbits
	.align	128
        .global         triton_poi_fused__to_copy_37
        .type           triton_poi_fused__to_copy_37,@function
        .size           triton_poi_fused__to_copy_37,(.L_x_1 - triton_poi_fused__to_copy_37)
        .other          triton_poi_fused__to_copy_37,@"STO_CUDA_ENTRY STV_DEFAULT"
triton_poi_fused__to_copy_37:
.text.triton_poi_fused__to_copy_37:
[----:B------:R-:W0:Y:S02]  /*0000*/  LDC R1, c[0x0][0x28] ;  /* 0x00000a00ff017b82 */ /* 0x000e240000000800 */
[----:B------:R-:W1:Y:S01]  /*0010*/  S2R R0, SR_TID.X ;  /* 0x0000000000007919 */ /* 0x000e620000002100 */
[----:B------:R-:W2:Y:S01]  /*0020*/  LDC.64 R2, c[0x0][0x210] ;  /* 0x00008400ff027b82 */ /* 0x000ea20000000a00 */
[----:B------:R-:W3:Y:S01]  /*0030*/  S2R R5, SR_CTAID.X ;  /* 0x0000000000057919 */ /* 0x000ee20000002500 */
[----:B-1----:R-:W-:-:S05]  /*0040*/  LOP3.LUT R0, R0, 0x1f, RZ, 0xc0, !PT ;  /* 0x0000001f00007812 */ /* 0x002fca00078ec0ff */
[----:B---3--:R-:W-:-:S04]  /*0050*/  IMAD R5, R5, 0x20, R0 ;  /* 0x0000002005057824 */ /* 0x008fc800078e0200 */
[C---:B--2---:R-:W-:Y:S01]  /*0060*/  IMAD.WIDE R2, R5.reuse, 0x8, R2 ;  /* 0x0000000805027825 */ /* 0x044fe200078e0202 */
[----:B------:R-:W-:Y:S02]  /*0070*/  I2FP.F32.S32 R0, R5 ;  /* 0x0000000500007245 */ /* 0x000fe40000201400 */
[----:B------:R-:W-:-:S03]  /*0080*/  ISETP.GE.AND P0, PT, R5, 0x20, PT ;  /* 0x000000200500780c */ /* 0x000fc60003f06270 */
[----:B------:R-:W-:-:S05]  /*0090*/  FMUL R0, R0, 0.48387095332145690918 ;  /* 0x3ef7bdef00007820 */ /* 0x000fca0000400000 */
[----:B------:R-:W-:-:S04]  /*00a0*/  FMNMX R0, RZ, R0, !PT ;  /* 0x00000000ff007209 */ /* 0x000fc80007800000 */
[----:B------:R-:W1:Y:S02]  /*00b0*/  F2I.TRUNC.NTZ R4, R0 ;  /* 0x0000000000047305 */ /* 0x000e64000020f100 */
[----:B-1----:R-:W-:Y:S01]  /*00c0*/  SHF.R.S32.HI R5, RZ, 0x1f, R4 ;  /* 0x0000001fff057819 */ /* 0x002fe20000011404 */
[----:B------:R-:W-:Y:S06]  /*00d0*/  @P0 EXIT ;  /* 0x000000000000094d */ /* 0x000fec0003800000 */
[----:B------:R-:W-:Y:S02]  /*00e0*/  ULDC.64 UR4, c[0x0][0x208] ;  /* 0x0000820000047ab9 */ /* 0x000fe40000000a00 */
[----:B------:R-:W-:Y:S01]  /*00f0*/  STG.E.64 desc[UR4][R2.64], R4 ;  /* 0x0000000402007986 */ /* 0x000fe2000c101b04 */
[----:B------:R-:W-:Y:S05]  /*0100*/  EXIT ;  /* 0x000000000000794d */ /* 0x000fea0003800000 */
.L_x_0:
[----:B------:R-:W-:-:S00]  /*0110*/  BRA `(.L_x_0) ;  /* 0xfffffffc00fc7947 */ /* 0x000fc0000383ffff */
[----:B------:R-:W-:-:S00]  /*0120*/  NOP ;  /* 0x0000000000007918 */ /* 0x000fc00000000000 */
        /* <DEDUP_REMOVED lines=13> */
.L_x_1:


//--------------------- .nv.constant0.triton_poi_fused__to_copy_37 --------------------------
	.section	.nv.constant0.triton_poi_fused__to_copy_37,"a",@progbits
	.sectionflags	@""
	.align	4
.nv.constant0.triton_poi_fused__to_copy_37:
	.zero		540
